//
// Generated by NVIDIA NVVM Compiler
//
// Compiler Build ID: CL-36424714
// Cuda compilation tools, release 13.0, V13.0.88
// Based on NVVM 20.0.0
//

.version 9.0
.target sm_100
.address_size 64

	// .globl	_Z12checkIndex1dv
.extern .func  (.param .b32 func_retval0) vprintf
(
	.param .b64 vprintf_param_0,
	.param .b64 vprintf_param_1
)
;
.global .align 1 .b8 $str[83] = {116, 104, 114, 101, 97, 100, 73, 100, 120, 40, 37, 100, 44, 32, 37, 100, 44, 32, 37, 100, 41, 32, 98, 108, 111, 99, 107, 73, 100, 120, 40, 37, 100, 44, 32, 37, 100, 44, 32, 37, 100, 41, 32, 98, 108, 111, 99, 107, 68, 105, 109, 40, 37, 100, 44, 32, 37, 100, 44, 32, 37, 100, 41, 32, 103, 114, 105, 100, 68, 105, 109, 40, 37, 100, 32, 37, 100, 32, 37, 100, 41, 10};

.visible .entry _Z12checkIndex1dv()
{
	.local .align 16 .b8 	__local_depot0[48];
	.reg .b64 	%SP;
	.reg .b64 	%SPL;
	.reg .b32 	%r<15>;
	.reg .b64 	%rd<5>;

	mov.u64 	%SPL, __local_depot0;
	cvta.local.u64 	%SP, %SPL;
	add.u64 	%rd1, %SP, 0;
	add.u64 	%rd2, %SPL, 0;
	mov.u32 	%r1, %tid.x;
	mov.u32 	%r2, %tid.y;
	mov.u32 	%r3, %tid.z;
	mov.u32 	%r4, %ctaid.x;
	mov.u32 	%r5, %ctaid.y;
	mov.u32 	%r6, %ctaid.z;
	mov.u32 	%r7, %ntid.x;
	mov.u32 	%r8, %ntid.y;
	mov.u32 	%r9, %ntid.z;
	mov.u32 	%r10, %nctaid.x;
	mov.u32 	%r11, %nctaid.y;
	mov.u32 	%r12, %nctaid.z;
	st.local.v4.u32 	[%rd2], {%r1, %r2, %r3, %r4};
	st.local.v4.u32 	[%rd2+16], {%r5, %r6, %r7, %r8};
	st.local.v4.u32 	[%rd2+32], {%r9, %r10, %r11, %r12};
	mov.u64 	%rd3, $str;
	cvta.global.u64 	%rd4, %rd3;
	{ // callseq 0, 0
	.param .b64 param0;
	st.param.b64 	[param0], %rd4;
	.param .b64 param1;
	st.param.b64 	[param1], %rd1;
	.param .b32 retval0;
	call.uni (retval0), 
	vprintf, 
	(
	param0, 
	param1
	);
	ld.param.b32 	%r13, [retval0];
	} // callseq 0
	ret;

}


// ===== COMPILED SASS (sm_100) =====

	.target	sm_100

	.elftype	@"ET_EXEC"


//--------------------- .note.nv.tkinfo           --------------------------
	.section	.note.nv.tkinfo,"",@"SHT_NOTE"
	.sectionflags	@"SHF_NOTE_NV_TKINFO"
	.tkinfo
        /*0018*/ 	.word	0x00000002
        /*0030*/ 	.string	""
        /*0030*/ 	.string	"ptxas"
        /*0030*/ 	.string	"Cuda compilation tools, release 13.0, V13.0.88"
        /*0030*/ 	.string	"Build cuda_13.0.r13.0/compiler.36424714_0"
        /*0030*/ 	.string	"-arch sm_100 -m 64 "



//--------------------- .note.nv.cuinfo           --------------------------
	.section	.note.nv.cuinfo,"",@"SHT_NOTE"
	.sectionflags	@"SHF_NOTE_NV_CUINFO"
        /*0018*/ 	.short	0x0002
        /*001a*/ 	.short	0x0064
        /*001c*/ 	.short	0x0082
	.zero		2


//--------------------- .nv.info                  --------------------------
	.section	.nv.info,"",@"SHT_CUDA_INFO"
	.align	4


	//----- nvinfo : EIATTR_REGCOUNT
	.align		4
        /*0000*/ 	.byte	0x04, 0x2f
        /*0002*/ 	.short	(.L_2 - .L_1)
	.align		4
.L_1:
        /*0004*/ 	.word	index@(_Z12checkIndex1dv)
        /*0008*/ 	.word	0x00000018


	//----- nvinfo : EIATTR_FRAME_SIZE
	.align		4
.L_2:
        /*000c*/ 	.byte	0x04, 0x11
        /*000e*/ 	.short	(.L_4 - .L_3)
	.align		4
.L_3:
        /*0010*/ 	.word	index@(_Z12checkIndex1dv)
        /*0014*/ 	.word	0x00000030


	//----- nvinfo : EIATTR_MIN_STACK_SIZE
	.align		4
.L_4:
        /*0018*/ 	.byte	0x04, 0x12
        /*001a*/ 	.short	(.L_6 - .L_5)
	.align		4
.L_5:
        /*001c*/ 	.word	index@(_Z12checkIndex1dv)
        /*0020*/ 	.word	0x00000030
.L_6:


//--------------------- .nv.compat                --------------------------
	.section	.nv.compat,"",@"SHT_CUDA_COMPAT_INFO"
	.align	4
        /*0000*/ 	.byte	0x02, 0x09, 0x00, 0x00, 0x02, 0x02, 0x01, 0x00, 0x02, 0x05, 0x05, 0x00, 0x03, 0x07, 0x01, 0x01
        /*0010*/ 	.byte	0x02, 0x03, 0x00, 0x00, 0x02, 0x06, 0x01, 0x00, 0x04, 0x0b, 0x08, 0x00, 0x09, 0x00, 0x00, 0x00
        /*0020*/ 	.byte	0x00, 0x00, 0x00, 0x00


//--------------------- .nv.info._Z12checkIndex1dv --------------------------
	.section	.nv.info._Z12checkIndex1dv,"",@"SHT_CUDA_INFO"
	.sectionflags	@""
	.align	4


	//----- nvinfo : EIATTR_CUDA_API_VERSION
	.align		4
        /*0000*/ 	.byte	0x04, 0x37
        /*0002*/ 	.short	(.L_8 - .L_7)
.L_7:
        /*0004*/ 	.word	0x00000082


	//----- nvinfo : EIATTR_SPARSE_MMA_MASK
	.align		4
.L_8:
        /*0008*/ 	.byte	0x03, 0x50
        /*000a*/ 	.short	0x0000


	//----- nvinfo : EIATTR_MAXREG_COUNT
	.align		4
        /*000c*/ 	.byte	0x03, 0x1b
        /*000e*/ 	.short	0x00ff


	//----- nvinfo : EIATTR_EXTERNS
	.align		4
        /*0010*/ 	.byte	0x04, 0x0f
        /*0012*/ 	.short	(.L_10 - .L_9)


	//   ....[0]....
	.align		4
.L_9:
        /*0014*/ 	.word	index@(vprintf)


	//----- nvinfo : EIATTR_MERCURY_ISA_VERSION
	.align		4
.L_10:
        /*0018*/ 	.byte	0x03, 0x5f
        /*001a*/ 	.short	0x0101


	//----- nvinfo : EIATTR_VRC_CTA_INIT_COUNT
	.align		4
        /*001c*/ 	.byte	0x02, 0x4a
	.zero		1
	.zero		1


	//----- nvinfo : EIATTR_SYSCALL_OFFSETS
	.align		4
        /*0020*/ 	.byte	0x04, 0x46
        /*0022*/ 	.short	(.L_12 - .L_11)


	//   ....[0]....
.L_11:
        /*0024*/ 	.word	0x000001b0


	//----- nvinfo : EIATTR_EXIT_INSTR_OFFSETS
	.align		4
.L_12:
        /*0028*/ 	.byte	0x04, 0x1c
        /*002a*/ 	.short	(.L_14 - .L_13)


	//   ....[0]....
.L_13:
        /*002c*/ 	.word	0x000001c0


	//----- nvinfo : EIATTR_SW_WAR
	.align		4
.L_14:
        /*0030*/ 	.byte	0x04, 0x36
        /*0032*/ 	.short	(.L_16 - .L_15)
.L_15:
        /*0034*/ 	.word	0x00000008
.L_16:


//--------------------- .nv.callgraph             --------------------------
	.section	.nv.callgraph,"",@"SHT_CUDA_CALLGRAPH"
	.align	4
	.sectionentsize	8
	.align		4
        /*0000*/ 	.word	0x00000000
	.align		4
        /*0004*/ 	.word	0xffffffff
	.align		4
        /*0008*/ 	.word	index@(_Z12checkIndex1dv)
	.align		4
        /*000c*/ 	.word	index@(vprintf)
	.align		4
        /*0010*/ 	.word	0x00000000
	.align		4
        /*0014*/ 	.word	0xfffffffe
	.align		4
        /*0018*/ 	.word	0x00000000
	.align		4
        /*001c*/ 	.word	0xfffffffd
	.align		4
        /*0020*/ 	.word	0x00000000
	.align		4
        /*0024*/ 	.word	0xfffffffc


//--------------------- .nv.constant4             --------------------------
	.section	.nv.constant4,"a",@progbits
	.align	8
	.align		8
.nv.constant4:
        /*0000*/ 	.dword	vprintf
	.align		8
        /*0008*/ 	.dword	$str


//--------------------- .text._Z12checkIndex1dv   --------------------------
	.section	.text._Z12checkIndex1dv,"ax",@progbits
	.align	128
        .global         _Z12checkIndex1dv
        .type           _Z12checkIndex1dv,@function
        .size           _Z12checkIndex1dv,(.L_x_2 - _Z12checkIndex1dv)
        .other          _Z12checkIndex1dv,@"STO_CUDA_ENTRY STV_DEFAULT"
_Z12checkIndex1dv:
.text._Z12checkIndex1dv:
[----:B------:R-:W0:Y:S01]  /*0000*/  LDC R1, c[0x0][0x37c] ;  /* 0x0000df00ff017b82 */ /* 0x000e220000000800 */
[----:B------:R-:W1:Y:S01]  /*0010*/  S2R R8, SR_TID.X ;  /* 0x0000000000087919 */ /* 0x000e620000002100 */
[----:B------:R-:W2:Y:S06]  /*0020*/  LDCU UR5, c[0x0][0x2fc] ;  /* 0x00005f80ff0577ac */ /* 0x000eac0008000800 */
[----:B------:R-:W3:Y:S01]  /*0030*/  LDC R14, c[0x0][0x360] ;  /* 0x0000d800ff0e7b82 */ /* 0x000ee20000000800 */
[----:B0-----:R-:W-:Y:S01]  /*0040*/  VIADD R1, R1, 0xffffffd0 ;  /* 0xffffffd001017836 */ /* 0x001fe20000000000 */
[----:B------:R-:W1:Y:S01]  /*0050*/  S2R R9, SR_TID.Y ;  /* 0x0000000000097919 */ /* 0x000e620000002200 */
[----:B------:R-:W-:Y:S01]  /*0060*/  MOV R0, 0x0 ;  /* 0x0000000000007802 */ /* 0x000fe20000000f00 */
[----:B------:R-:W0:Y:S01]  /*0070*/  LDCU UR4, c[0x0][0x2f8] ;  /* 0x00005f00ff0477ac */ /* 0x000e220008000800 */
[----:B------:R-:W1:Y:S03]  /*0080*/  S2R R10, SR_TID.Z ;  /* 0x00000000000a7919 */ /* 0x000e660000002300 */
[----:B------:R-:W3:Y:S01]  /*0090*/  LDC R15, c[0x0][0x364] ;  /* 0x0000d900ff0f7b82 */ /* 0x000ee20000000800 */
[----:B------:R-:W4:Y:S01]  /*00a0*/  LDCU.64 UR6, c[0x4][0x8] ;  /* 0x01000100ff0677ac */ /* 0x000f220008000a00 */
[----:B------:R-:W1:Y:S01]  /*00b0*/  S2R R11, SR_CTAID.X ;  /* 0x00000000000b7919 */ /* 0x000e620000002500 */
[----:B------:R-:W3:Y:S05]  /*00c0*/  S2R R12, SR_CTAID.Y ;  /* 0x00000000000c7919 */ /* 0x000eea0000002600 */
[----:B------:R-:W5:Y:S01]  /*00d0*/  LDC R16, c[0x0][0x368] ;  /* 0x0000da00ff107b82 */ /* 0x000f620000000800 */
[----:B------:R-:W3:Y:S01]  /*00e0*/  S2R R13, SR_CTAID.Z ;  /* 0x00000000000d7919 */ /* 0x000ee20000002700 */
[----:B0-----:R-:W-:-:S06]  /*00f0*/  IADD3 R6, P0, PT, R1, UR4, RZ ;  /* 0x0000000401067c10 */ /* 0x001fcc000ff1e0ff */
[----:B------:R-:W5:Y:S01]  /*0100*/  LDC R17, c[0x0][0x370] ;  /* 0x0000dc00ff117b82 */ /* 0x000f620000000800 */
[----:B----4-:R-:W-:Y:S01]  /*0110*/  IMAD.U32 R4, RZ, RZ, UR6 ;  /* 0x00000006ff047e24 */ /* 0x010fe2000f8e00ff */
[----:B------:R-:W-:Y:S01]  /*0120*/  MOV R5, UR7 ;  /* 0x0000000700057c02 */ /* 0x000fe20008000f00 */
[----:B--2---:R-:W-:-:S05]  /*0130*/  IMAD.X R7, RZ, RZ, UR5, P0 ;  /* 0x00000005ff077e24 */ /* 0x004fca00080e06ff */
[----:B------:R-:W5:Y:S08]  /*0140*/  LDC R18, c[0x0][0x374] ;  /* 0x0000dd00ff127b82 */ /* 0x000f700000000800 */
[----:B------:R-:W5:Y:S01]  /*0150*/  LDC R19, c[0x0][0x378] ;  /* 0x0000de00ff137b82 */ /* 0x000f620000000800 */
[----:B-1----:R0:W-:Y:S07]  /*0160*/  STL.128 [R1], R8 ;  /* 0x0000000801007387 */ /* 0x0021ee0000100c00 */
[----:B------:R0:W1:Y:S01]  /*0170*/  LDC.64 R2, c[0x4][R0] ;  /* 0x0100000000027b82 */ /* 0x0000620000000a00 */
[----:B---3--:R0:W-:Y:S04]  /*0180*/  STL.128 [R1+0x10], R12 ;  /* 0x0000100c01007387 */ /* 0x0081e80000100c00 */
[----:B-----5:R0:W-:Y:S02]  /*0190*/  STL.128 [R1+0x20], R16 ;  /* 0x0000201001007387 */ /* 0x0201e40000100c00 */
[----:B------:R-:W-:-:S07]  /*01a0*/  LEPC R20, `(.L_x_0) ;  /* 0x000000001014794e */ /* 0x000fce0000000000 */
[----:B01----:R-:W-:Y:S05]  /*01b0*/  CALL.ABS.NOINC R2 ;  /* 0x0000000002007343 */ /* 0x003fea0003c00000 */
.L_x_0:
[----:B------:R-:W-:Y:S05]  /*01c0*/  EXIT ;  /* 0x000000000000794d */ /* 0x000fea0003800000 */
.L_x_1:
[----:B------:R-:W-:-:S00]  /*01d0*/  BRA `(.L_x_1) ;  /* 0xfffffffc00fc7947 */ /* 0x000fc0000383ffff */
[----:B------:R-:W-:-:S00]  /*01e0*/  NOP ;  /* 0x0000000000007918 */ /* 0x000fc00000000000 */
        /* <DEDUP_REMOVED lines=9> */
.L_x_2:


//--------------------- .nv.global.init           --------------------------
	.section	.nv.global.init,"aw",@progbits
.nv.global.init:
	.type		$str,@object
	.size		$str,(.L_0 - $str)
$str:
        /*0000*/ 	.byte	0x74, 0x68, 0x72, 0x65, 0x61, 0x64, 0x49, 0x64, 0x78, 0x28, 0x25, 0x64, 0x2c, 0x20, 0x25, 0x64
        /*0010*/ 	.byte	0x2c, 0x20, 0x25, 0x64, 0x29, 0x20, 0x62, 0x6c, 0x6f, 0x63, 0x6b, 0x49, 0x64, 0x78, 0x28, 0x25
        /*0020*/ 	.byte	0x64, 0x2c, 0x20, 0x25, 0x64, 0x2c, 0x20, 0x25, 0x64, 0x29, 0x20, 0x62, 0x6c, 0x6f, 0x63, 0x6b
        /*0030*/ 	.byte	0x44, 0x69, 0x6d, 0x28, 0x25, 0x64, 0x2c, 0x20, 0x25, 0x64, 0x2c, 0x20, 0x25, 0x64, 0x29, 0x20
        /*0040*/ 	.byte	0x67, 0x72, 0x69, 0x64, 0x44, 0x69, 0x6d, 0x28, 0x25, 0x64, 0x20, 0x25, 0x64, 0x20, 0x25, 0x64
        /*0050*/ 	.byte	0x29, 0x0a, 0x00
.L_0:


//--------------------- .nv.shared.reserved.0     --------------------------
	.section	.nv.shared.reserved.0,"aw",@nobits
	.weak		__nv_reservedSMEM_offset_0_alias
	.size		__nv_reservedSMEM_offset_0_alias, 0, 64
	.other		__nv_reservedSMEM_offset_0_alias,@"STO_CUDA_RESERVED_SHARED STV_DEFAULT"
__nv_reservedSMEM_offset_0_alias:
	.zero		0
	.zero		64


//--------------------- .nv.constant0._Z12checkIndex1dv --------------------------
	.section	.nv.constant0._Z12checkIndex1dv,"a",@progbits
	.sectionflags	@""
	.align	4
.nv.constant0._Z12checkIndex1dv:
	.zero		896


//--------------------- SYMBOLS --------------------------

	.type		.nv.reservedSmem.offset0,@object
	.size		.nv.reservedSmem.offset0,0x4
	.type		vprintf,@function
